	.headerflags	@"EF_CUDA_TEXMODE_UNIFIED EF_CUDA_64BIT_ADDRESS EF_CUDA_ACCELERATORS EF_CUDA_SM90 EF_CUDA_VIRTUAL_SM(EF_CUDA_SM90)"
	.elftype	@"ET_EXEC"


//--------------------- .nv.info                  --------------------------
	.section	.nv.info,"",@"SHT_CUDA_INFO"
	.align	4


	//----- nvinfo : EIATTR_REGCOUNT
	.align		4
        /*0000*/ 	.byte	0x04, 0x2f
        /*0002*/ 	.short	(.L_1 - .L_0)
	.align		4
.L_0:
        /*0004*/ 	.word	index@(triton_poi_fused_convolution_reflection_pad2d_33)
        /*0008*/ 	.word	0x00000010


	//----- nvinfo : EIATTR_MIN_STACK_SIZE
	.align		4
.L_1:
        /*000c*/ 	.byte	0x04, 0x12
        /*000e*/ 	.short	(.L_3 - .L_2)
	.align		4
.L_2:
        /*0010*/ 	.word	index@(triton_poi_fused_convolution_reflection_pad2d_33)
        /*0014*/ 	.word	0x00000000


	//----- nvinfo : EIATTR_FRAME_SIZE
	.align		4
.L_3:
        /*0018*/ 	.byte	0x04, 0x11
        /*001a*/ 	.short	(.L_5 - .L_4)
	.align		4
.L_4:
        /*001c*/ 	.word	index@(triton_poi_fused_convolution_reflection_pad2d_33)
        /*0020*/ 	.word	0x00000000


	//----- nvinfo : EIATTR_MIN_STACK_SIZE
	.align		4
.L_5:
        /*0024*/ 	.byte	0x04, 0x12
        /*0026*/ 	.short	(.L_7 - .L_6)
	.align		4
.L_6:
        /*0028*/ 	.word	index@(triton_poi_fused_convolution_reflection_pad2d_33)
        /*002c*/ 	.word	0x00000000
.L_7:


//--------------------- .nv.info.triton_poi_fused_convolution_reflection_pad2d_33 --------------------------
	.section	.nv.info.triton_poi_fused_convolution_reflection_pad2d_33,"",@"SHT_CUDA_INFO"
	.sectionflags	@""
	.align	4


	//----- nvinfo : EIATTR_CUDA_API_VERSION
	.align		4
        /*0000*/ 	.byte	0x04, 0x37
        /*0002*/ 	.short	(.L_9 - .L_8)
.L_8:
        /*0004*/ 	.word	0x0000007c


	//----- nvinfo : EIATTR_KPARAM_INFO
	.align		4
.L_9:
        /*0008*/ 	.byte	0x04, 0x17
        /*000a*/ 	.short	(.L_11 - .L_10)
.L_10:
        /*000c*/ 	.word	0x00000000
        /*0010*/ 	.short	0x0003
        /*0012*/ 	.short	0x0018
        /*0014*/ 	.byte	0x00, 0xf0, 0x11, 0x00


	//----- nvinfo : EIATTR_KPARAM_INFO
	.align		4
.L_11:
        /*0018*/ 	.byte	0x04, 0x17
        /*001a*/ 	.short	(.L_13 - .L_12)
.L_12:
        /*001c*/ 	.word	0x00000000
        /*0020*/ 	.short	0x0002
        /*0022*/ 	.short	0x0010
        /*0024*/ 	.byte	0x00, 0xf4, 0x21, 0x00


	//----- nvinfo : EIATTR_KPARAM_INFO
	.align		4
.L_13:
        /*0028*/ 	.byte	0x04, 0x17
        /*002a*/ 	.short	(.L_15 - .L_14)
.L_14:
        /*002c*/ 	.word	0x00000000
        /*0030*/ 	.short	0x0001
        /*0032*/ 	.short	0x0008
        /*0034*/ 	.byte	0x00, 0xf4, 0x21, 0x00


	//----- nvinfo : EIATTR_KPARAM_INFO
	.align		4
.L_15:
        /*0038*/ 	.byte	0x04, 0x17
        /*003a*/ 	.short	(.L_17 - .L_16)
.L_16:
        /*003c*/ 	.word	0x00000000
        /*0040*/ 	.short	0x0000
        /*0042*/ 	.short	0x0000
        /*0044*/ 	.byte	0x00, 0xf4, 0x21, 0x00


	//----- nvinfo : EIATTR_SPARSE_MMA_MASK
	.align		4
.L_17:
        /*0048*/ 	.byte	0x03, 0x50
        /*004a*/ 	.short	0x0000


	//----- nvinfo : EIATTR_MAXREG_COUNT
	.align		4
        /*004c*/ 	.byte	0x03, 0x1b
        /*004e*/ 	.short	0x00ff


	//----- nvinfo : EIATTR_EXIT_INSTR_OFFSETS
	.align		4
        /*0050*/ 	.byte	0x04, 0x1c
        /*0052*/ 	.short	(.L_19 - .L_18)


	//   ....[0]....
.L_18:
        /*0054*/ 	.word	0x000003f0


	//----- nvinfo : EIATTR_REQNTID
	.align		4
.L_19:
        /*0058*/ 	.byte	0x04, 0x10
        /*005a*/ 	.short	(.L_21 - .L_20)
.L_20:
        /*005c*/ 	.word	0x00000100
        /*0060*/ 	.word	0x00000001
        /*0064*/ 	.word	0x00000001


	//----- nvinfo : EIATTR_CBANK_PARAM_SIZE
	.align		4
.L_21:
        /*0068*/ 	.byte	0x03, 0x19
        /*006a*/ 	.short	0x001c


	//----- nvinfo : EIATTR_PARAM_CBANK
	.align		4
        /*006c*/ 	.byte	0x04, 0x0a
        /*006e*/ 	.short	(.L_23 - .L_22)
	.align		4
.L_22:
        /*0070*/ 	.word	index@(.nv.constant0.triton_poi_fused_convolution_reflection_pad2d_33)
        /*0074*/ 	.short	0x0210
        /*0076*/ 	.short	0x001c


	//----- nvinfo : EIATTR_SW_WAR
	.align		4
.L_23:
        /*0078*/ 	.byte	0x04, 0x36
        /*007a*/ 	.short	(.L_25 - .L_24)
.L_24:
        /*007c*/ 	.word	0x00000008
.L_25:


//--------------------- .nv.callgraph             --------------------------
	.section	.nv.callgraph,"",@"SHT_CUDA_CALLGRAPH"
	.align	4
	.sectionentsize	8
	.align		4
        /*0000*/ 	.word	0x00000000
	.align		4
        /*0004*/ 	.word	0xffffffff
	.align		4
        /*0008*/ 	.word	0x00000000
	.align		4
        /*000c*/ 	.word	0xfffffffe
	.align		4
        /*0010*/ 	.word	0x00000000
	.align		4
        /*0014*/ 	.word	0xfffffffd
	.align		4
        /*0018*/ 	.word	0x00000000
	.align		4
        /*001c*/ 	.word	0xfffffffc


//--------------------- .text.triton_poi_fused_convolution_reflection_pad2d_33 --------------------------
	.section	.text.triton_poi_fused_convolution_reflection_pad2d_33,"ax",@progbits
	.align	128
        .global         triton_poi_fused_convolution_reflection_pad2d_33
        .type           triton_poi_fused_convolution_reflection_pad2d_33,@function
        .size           triton_poi_fused_convolution_reflection_pad2d_33,(.L_x_1 - triton_poi_fused_convolution_reflection_pad2d_33)
        .other          triton_poi_fused_convolution_reflection_pad2d_33,@"STO_CUDA_ENTRY STV_DEFAULT"
triton_poi_fused_convolution_reflection_pad2d_33:
.text.triton_poi_fused_convolution_reflection_pad2d_33:
[----:B------:R-:W-:Y:S01]  /*0000*/  LDC R1, c[0x0][0x28] ;  /* 0x00000a00ff017b82 */ /* 0x000fe20000000800 */
[----:B------:R-:W1:Y:S01]  /*0010*/  S2R R0, SR_TID.X ;  /* 0x0000000000007919 */ /* 0x000e620000002100 */
[----:B------:R-:W-:Y:S01]  /*0020*/  ULDC.64 UR4, c[0x0][0x208] ;  /* 0x0000820000047ab9 */ /* 0x000fe20000000a00 */
[----:B------:R-:W2:Y:S01]  /*0030*/  S2R R3, SR_CTAID.X ;  /* 0x0000000000037919 */ /* 0x000ea20000002500 */
[----:B-1----:R-:W-:-:S05]  /*0040*/  IMAD.SHL.U32 R0, R0, 0x2, RZ ;  /* 0x0000000200007824 */ /* 0x002fca00078e00ff */
[----:B------:R-:W-:-:S05]  /*0050*/  LOP3.LUT R0, R0, 0x1fe, RZ, 0xc0, !PT ;  /* 0x000001fe00007812 */ /* 0x000fca00078ec0ff */
[----:B--2---:R-:W-:-:S04]  /*0060*/  IMAD R0, R3, 0x200, R0 ;  /* 0x0000020003007824 */ /* 0x004fc800078e0200 */
[----:B------:R-:W-:-:S04]  /*0070*/  IMAD.HI R3, R0, 0x66666667, RZ ;  /* 0x6666666700037827 */ /* 0x000fc800078e02ff */
[----:B------:R-:W-:Y:S01]  /*0080*/  VIADD R2, R0, 0x1 ;  /* 0x0000000100027836 */ /* 0x000fe20000000000 */
[----:B------:R-:W-:-:S04]  /*0090*/  SHF.R.U32.HI R4, RZ, 0x1f, R3 ;  /* 0x0000001fff047819 */ /* 0x000fc80000011603 */
[----:B------:R-:W-:Y:S01]  /*00a0*/  LEA.HI.SX32 R5, R3, R4, 0x1e ;  /* 0x0000000403057211 */ /* 0x000fe200078ff2ff */
[----:B------:R-:W-:-:S04]  /*00b0*/  IMAD.HI R3, R2, 0x66666667, RZ ;  /* 0x6666666702037827 */ /* 0x000fc800078e02ff */
[----:B------:R-:W-:Y:S01]  /*00c0*/  IMAD.HI R6, R5, 0x66666667, RZ ;  /* 0x6666666705067827 */ /* 0x000fe200078e02ff */
[----:B------:R-:W-:-:S04]  /*00d0*/  SHF.R.U32.HI R4, RZ, 0x1f, R3 ;  /* 0x0000001fff047819 */ /* 0x000fc80000011603 */
[----:B------:R-:W-:Y:S02]  /*00e0*/  SHF.R.U32.HI R7, RZ, 0x1f, R6 ;  /* 0x0000001fff077819 */ /* 0x000fe40000011606 */
[----:B------:R-:W-:Y:S01]  /*00f0*/  LEA.HI.SX32 R4, R3, R4, 0x1e ;  /* 0x0000000403047211 */ /* 0x000fe200078ff2ff */
[----:B------:R-:W-:Y:S01]  /*0100*/  IMAD R3, R5, 0xa, RZ ;  /* 0x0000000a05037824 */ /* 0x000fe200078e02ff */
[----:B------:R-:W-:Y:S01]  /*0110*/  LEA.HI.SX32 R7, R6, R7, 0x1e ;  /* 0x0000000706077211 */ /* 0x000fe200078ff2ff */
[----:B------:R-:W-:-:S03]  /*0120*/  IMAD.HI R6, R0, 0x51eb851f, RZ ;  /* 0x51eb851f00067827 */ /* 0x000fc600078e02ff */
[----:B------:R-:W-:Y:S01]  /*0130*/  LOP3.LUT R9, RZ, R3, RZ, 0x33, !PT ;  /* 0x00000003ff097212 */ /* 0x000fe200078e33ff */
[----:B------:R-:W-:Y:S01]  /*0140*/  IMAD R4, R4, 0xa, RZ ;  /* 0x0000000a04047824 */ /* 0x000fe200078e02ff */
[----:B------:R-:W-:Y:S01]  /*0150*/  SHF.R.U32.HI R3, RZ, 0x1f, R6 ;  /* 0x0000001fff037819 */ /* 0x000fe20000011606 */
[----:B------:R-:W-:Y:S01]  /*0160*/  IMAD R8, R7, 0xa, RZ ;  /* 0x0000000a07087824 */ /* 0x000fe200078e02ff */
[----:B------:R-:W-:Y:S02]  /*0170*/  IADD3 R9, R0, R9, RZ ;  /* 0x0000000900097210 */ /* 0x000fe40007ffe0ff */
[----:B------:R-:W-:Y:S02]  /*0180*/  LOP3.LUT R7, RZ, R4, RZ, 0x33, !PT ;  /* 0x00000004ff077212 */ /* 0x000fe400078e33ff */
[----:B------:R-:W-:Y:S02]  /*0190*/  LOP3.LUT R8, RZ, R8, RZ, 0x33, !PT ;  /* 0x00000008ff087212 */ /* 0x000fe400078e33ff */
[----:B------:R-:W-:Y:S01]  /*01a0*/  IABS R10, R9 ;  /* 0x00000009000a7213 */ /* 0x000fe20000000000 */
[----:B------:R-:W-:Y:S01]  /*01b0*/  IMAD.IADD R7, R2, 0x1, R7 ;  /* 0x0000000102077824 */ /* 0x000fe200078e0207 */
[----:B------:R-:W-:Y:S01]  /*01c0*/  LEA.HI.SX32 R6, R6, R3, 0x1b ;  /* 0x0000000306067211 */ /* 0x000fe200078fdaff */
[----:B------:R-:W-:Y:S01]  /*01d0*/  IMAD.IADD R8, R5, 0x1, R8 ;  /* 0x0000000105087824 */ /* 0x000fe200078e0208 */
[----:B------:R-:W1:Y:S01]  /*01e0*/  LDC.64 R2, c[0x0][0x210] ;  /* 0x00008400ff027b82 */ /* 0x000e620000000a00 */
[----:B------:R-:W-:Y:S01]  /*01f0*/  VIADD R10, R10, 0xfffffff9 ;  /* 0xfffffff90a0a7836 */ /* 0x000fe20000000000 */
[----:B------:R-:W-:-:S02]  /*0200*/  IABS R7, R7 ;  /* 0x0000000700077213 */ /* 0x000fc40000000000 */
[----:B------:R-:W-:Y:S02]  /*0210*/  IABS R11, R8 ;  /* 0x00000008000b7213 */ /* 0x000fe40000000000 */
[----:B------:R-:W-:Y:S02]  /*0220*/  MOV R8, R7 ;  /* 0x0000000700087202 */ /* 0x000fe40000000f00 */
[----:B------:R-:W2:Y:S01]  /*0230*/  LDC.64 R4, c[0x0][0x218] ;  /* 0x00008600ff047b82 */ /* 0x000ea20000000a00 */
[----:B------:R-:W-:Y:S02]  /*0240*/  IABS R12, R10 ;  /* 0x0000000a000c7213 */ /* 0x000fe40000000000 */
[----:B------:R-:W-:Y:S01]  /*0250*/  VIADD R8, R8, 0xfffffff9 ;  /* 0xfffffff908087836 */ /* 0x000fe20000000000 */
[----:B------:R-:W-:Y:S02]  /*0260*/  SHF.R.S32.HI R7, RZ, 0x1f, R6 ;  /* 0x0000001fff077819 */ /* 0x000fe40000011406 */
[----:B------:R-:W-:-:S02]  /*0270*/  IADD3 R10, R11, -0x7, RZ ;  /* 0xfffffff90b0a7810 */ /* 0x000fc40007ffe0ff */
[----:B------:R-:W-:Y:S01]  /*0280*/  IABS R13, R8 ;  /* 0x00000008000d7213 */ /* 0x000fe20000000000 */
[----:B------:R-:W-:Y:S01]  /*0290*/  IMAD.MOV.U32 R8, RZ, RZ, R12 ;  /* 0x000000ffff087224 */ /* 0x000fe200078e000c */
[----:B------:R-:W-:Y:S02]  /*02a0*/  LEA.HI R7, R7, R6, RZ, 0x8 ;  /* 0x0000000607077211 */ /* 0x000fe400078f40ff */
[----:B------:R-:W-:Y:S02]  /*02b0*/  LEA R9, R6, 0x3f, 0x6 ;  /* 0x0000003f06097811 */ /* 0x000fe400078e30ff */
[----:B------:R-:W-:Y:S01]  /*02c0*/  IABS R11, R10 ;  /* 0x0000000a000b7213 */ /* 0x000fe20000000000 */
[----:B------:R-:W-:Y:S01]  /*02d0*/  IMAD.MOV.U32 R10, RZ, RZ, R13 ;  /* 0x000000ffff0a7224 */ /* 0x000fe200078e000d */
[----:B------:R-:W-:Y:S02]  /*02e0*/  LOP3.LUT R7, R7, 0xffffff00, RZ, 0xc0, !PT ;  /* 0xffffff0007077812 */ /* 0x000fe400078ec0ff */
[----:B------:R-:W-:Y:S01]  /*02f0*/  IADD3 R8, R9, -R8, RZ ;  /* 0x8000000809087210 */ /* 0x000fe20007ffe0ff */
[----:B------:R-:W-:Y:S01]  /*0300*/  IMAD.IADD R10, R9, 0x1, -R10 ;  /* 0x00000001090a7824 */ /* 0x000fe200078e0a0a */
[----:B------:R-:W-:-:S03]  /*0310*/  IADD3 R7, R6, -R7, RZ ;  /* 0x8000000706077210 */ /* 0x000fc60007ffe0ff */
[C---:B------:R-:W-:Y:S02]  /*0320*/  IMAD R9, R11.reuse, -0x8, R8 ;  /* 0xfffffff80b097824 */ /* 0x040fe400078e0208 */
[----:B------:R-:W-:Y:S02]  /*0330*/  IMAD R11, R11, -0x8, R10 ;  /* 0xfffffff80b0b7824 */ /* 0x000fe400078e020a */
[----:B--2---:R-:W-:-:S04]  /*0340*/  IMAD.WIDE R6, R7, 0x4, R4 ;  /* 0x0000000407067825 */ /* 0x004fc800078e0204 */
[--C-:B-1----:R-:W-:Y:S02]  /*0350*/  IMAD.WIDE R4, R9, 0x4, R2.reuse ;  /* 0x0000000409047825 */ /* 0x102fe400078e0202 */
[----:B------:R-:W2:Y:S01]  /*0360*/  LDG.E.EL R7, desc[UR4][R6.64] ;  /* 0x0000000406077981 */ /* 0x000ea2000c2e1900 */
[----:B------:R-:W1:Y:S01]  /*0370*/  LDC.64 R8, c[0x0][0x220] ;  /* 0x00008800ff087b82 */ /* 0x000e620000000a00 */
[----:B------:R-:W-:Y:S02]  /*0380*/  IMAD.WIDE R2, R11, 0x4, R2 ;  /* 0x000000040b027825 */ /* 0x000fe400078e0202 */
[----:B------:R-:W2:Y:S04]  /*0390*/  LDG.E.EL R4, desc[UR4][R4.64] ;  /* 0x0000000404047981 */ /* 0x000ea8000c2e1900 */
[----:B------:R-:W3:Y:S01]  /*03a0*/  LDG.E.EL R2, desc[UR4][R2.64] ;  /* 0x0000000402027981 */ /* 0x000ee2000c2e1900 */
[----:B-1----:R-:W-:-:S04]  /*03b0*/  IMAD.WIDE R8, R0, 0x4, R8 ;  /* 0x0000000400087825 */ /* 0x002fc800078e0208 */
[--C-:B--2---:R-:W-:Y:S01]  /*03c0*/  FADD R10, R4, R7.reuse ;  /* 0x00000007040a7221 */ /* 0x104fe20000000000 */
[----:B---3--:R-:W-:-:S05]  /*03d0*/  FADD R11, R2, R7 ;  /* 0x00000007020b7221 */ /* 0x008fca0000000000 */
[----:B------:R-:W-:Y:S01]  /*03e0*/  STG.E.64 desc[UR4][R8.64], R10 ;  /* 0x0000000a08007986 */ /* 0x000fe2000c101b04 */
[----:B------:R-:W-:Y:S05]  /*03f0*/  EXIT ;  /* 0x000000000000794d */ /* 0x000fea0003800000 */
.L_x_0:
[----:B------:R-:W-:-:S00]  /*0400*/  BRA `(.L_x_0) ;  /* 0xfffffffc00fc7947 */ /* 0x000fc0000383ffff */
[----:B------:R-:W-:-:S00]  /*0410*/  NOP ;  /* 0x0000000000007918 */ /* 0x000fc00000000000 */
        /* <DEDUP_REMOVED lines=14> */
.L_x_1:


//--------------------- .nv.constant0.triton_poi_fused_convolution_reflection_pad2d_33 --------------------------
	.section	.nv.constant0.triton_poi_fused_convolution_reflection_pad2d_33,"a",@progbits
	.sectionflags	@""
	.align	4
.nv.constant0.triton_poi_fused_convolution_reflection_pad2d_33:
	.zero		556
